//
// Generated by NVIDIA NVVM Compiler
//
// Compiler Build ID: CL-36424714
// Cuda compilation tools, release 13.0, V13.0.88
// Based on NVVM 20.0.0
//

.version 9.0
.target sm_100
.address_size 64

	// .globl	_Z11sgemmKernelPfS_S_iii

.visible .entry _Z11sgemmKernelPfS_S_iii(
	.param .u64 .ptr .align 1 _Z11sgemmKernelPfS_S_iii_param_0,
	.param .u64 .ptr .align 1 _Z11sgemmKernelPfS_S_iii_param_1,
	.param .u64 .ptr .align 1 _Z11sgemmKernelPfS_S_iii_param_2,
	.param .u32 _Z11sgemmKernelPfS_S_iii_param_3,
	.param .u32 _Z11sgemmKernelPfS_S_iii_param_4,
	.param .u32 _Z11sgemmKernelPfS_S_iii_param_5
)
{
	.reg .pred 	%p<13>;
	.reg .b32 	%r<41>;
	.reg .b32 	%f<68>;
	.reg .b64 	%rd<53>;

	ld.param.u64 	%rd7, [_Z11sgemmKernelPfS_S_iii_param_0];
	ld.param.u64 	%rd8, [_Z11sgemmKernelPfS_S_iii_param_1];
	ld.param.u64 	%rd6, [_Z11sgemmKernelPfS_S_iii_param_2];
	ld.param.u32 	%r20, [_Z11sgemmKernelPfS_S_iii_param_3];
	ld.param.u32 	%r18, [_Z11sgemmKernelPfS_S_iii_param_4];
	ld.param.u32 	%r19, [_Z11sgemmKernelPfS_S_iii_param_5];
	cvta.to.global.u64 	%rd1, %rd8;
	cvta.to.global.u64 	%rd2, %rd7;
	mov.u32 	%r21, %ctaid.y;
	mov.u32 	%r22, %ntid.y;
	mov.u32 	%r23, %tid.y;
	mad.lo.s32 	%r1, %r21, %r22, %r23;
	mov.u32 	%r24, %ctaid.x;
	mov.u32 	%r25, %ntid.x;
	mov.u32 	%r26, %tid.x;
	mad.lo.s32 	%r2, %r24, %r25, %r26;
	setp.ge.s32 	%p1, %r1, %r20;
	setp.ge.s32 	%p2, %r2, %r18;
	or.pred  	%p3, %p1, %p2;
	@%p3 bra 	$L__BB0_14;
	setp.lt.s32 	%p4, %r19, 1;
	mov.f32 	%f67, 0f00000000;
	@%p4 bra 	$L__BB0_13;
	mul.lo.s32 	%r3, %r19, %r1;
	and.b32  	%r4, %r19, 7;
	setp.lt.u32 	%p5, %r19, 8;
	mov.f32 	%f67, 0f00000000;
	mov.b32 	%r39, 0;
	@%p5 bra 	$L__BB0_5;
	and.b32  	%r39, %r19, 2147483640;
	neg.s32 	%r37, %r39;
	shl.b32 	%r7, %r18, 3;
	mul.wide.u32 	%rd9, %r3, 4;
	add.s64 	%rd10, %rd9, %rd2;
	add.s64 	%rd52, %rd10, 16;
	mov.f32 	%f67, 0f00000000;
	mul.wide.s32 	%rd13, %r18, 4;
	mov.u32 	%r36, %r2;
$L__BB0_4:
	.pragma "nounroll";
	ld.global.f32 	%f17, [%rd52+-16];
	mul.wide.s32 	%rd11, %r36, 4;
	add.s64 	%rd12, %rd1, %rd11;
	ld.global.f32 	%f18, [%rd12];
	fma.rn.f32 	%f19, %f17, %f18, %f67;
	ld.global.f32 	%f20, [%rd52+-12];
	add.s64 	%rd14, %rd12, %rd13;
	ld.global.f32 	%f21, [%rd14];
	fma.rn.f32 	%f22, %f20, %f21, %f19;
	ld.global.f32 	%f23, [%rd52+-8];
	add.s64 	%rd15, %rd14, %rd13;
	ld.global.f32 	%f24, [%rd15];
	fma.rn.f32 	%f25, %f23, %f24, %f22;
	ld.global.f32 	%f26, [%rd52+-4];
	add.s64 	%rd16, %rd15, %rd13;
	ld.global.f32 	%f27, [%rd16];
	fma.rn.f32 	%f28, %f26, %f27, %f25;
	ld.global.f32 	%f29, [%rd52];
	add.s64 	%rd17, %rd16, %rd13;
	ld.global.f32 	%f30, [%rd17];
	fma.rn.f32 	%f31, %f29, %f30, %f28;
	ld.global.f32 	%f32, [%rd52+4];
	add.s64 	%rd18, %rd17, %rd13;
	ld.global.f32 	%f33, [%rd18];
	fma.rn.f32 	%f34, %f32, %f33, %f31;
	ld.global.f32 	%f35, [%rd52+8];
	add.s64 	%rd19, %rd18, %rd13;
	ld.global.f32 	%f36, [%rd19];
	fma.rn.f32 	%f37, %f35, %f36, %f34;
	ld.global.f32 	%f38, [%rd52+12];
	add.s64 	%rd20, %rd19, %rd13;
	ld.global.f32 	%f39, [%rd20];
	fma.rn.f32 	%f67, %f38, %f39, %f37;
	add.s32 	%r37, %r37, 8;
	add.s32 	%r36, %r36, %r7;
	add.s64 	%rd52, %rd52, 32;
	setp.ne.s32 	%p6, %r37, 0;
	@%p6 bra 	$L__BB0_4;
$L__BB0_5:
	setp.eq.s32 	%p7, %r4, 0;
	@%p7 bra 	$L__BB0_13;
	and.b32  	%r13, %r19, 3;
	setp.lt.u32 	%p8, %r4, 4;
	@%p8 bra 	$L__BB0_8;
	add.s32 	%r28, %r39, %r3;
	mul.wide.u32 	%rd21, %r28, 4;
	add.s64 	%rd22, %rd2, %rd21;
	ld.global.f32 	%f41, [%rd22];
	mad.lo.s32 	%r29, %r39, %r18, %r2;
	mul.wide.s32 	%rd23, %r29, 4;
	add.s64 	%rd24, %rd1, %rd23;
	ld.global.f32 	%f42, [%rd24];
	fma.rn.f32 	%f43, %f41, %f42, %f67;
	cvt.u64.u32 	%rd25, %r3;
	cvt.u64.u32 	%rd26, %r39;
	add.s64 	%rd27, %rd26, %rd25;
	shl.b64 	%rd28, %rd27, 2;
	add.s64 	%rd29, %rd2, %rd28;
	ld.global.f32 	%f44, [%rd29+4];
	mul.wide.s32 	%rd30, %r18, 4;
	add.s64 	%rd31, %rd24, %rd30;
	ld.global.f32 	%f45, [%rd31];
	fma.rn.f32 	%f46, %f44, %f45, %f43;
	ld.global.f32 	%f47, [%rd29+8];
	add.s64 	%rd32, %rd31, %rd30;
	ld.global.f32 	%f48, [%rd32];
	fma.rn.f32 	%f49, %f47, %f48, %f46;
	ld.global.f32 	%f50, [%rd29+12];
	add.s64 	%rd33, %rd32, %rd30;
	ld.global.f32 	%f51, [%rd33];
	fma.rn.f32 	%f67, %f50, %f51, %f49;
	add.s32 	%r39, %r39, 4;
$L__BB0_8:
	setp.eq.s32 	%p9, %r13, 0;
	@%p9 bra 	$L__BB0_13;
	setp.eq.s32 	%p10, %r13, 1;
	@%p10 bra 	$L__BB0_11;
	add.s32 	%r30, %r39, %r3;
	mul.wide.u32 	%rd34, %r30, 4;
	add.s64 	%rd35, %rd2, %rd34;
	ld.global.f32 	%f53, [%rd35];
	mad.lo.s32 	%r31, %r39, %r18, %r2;
	mul.wide.s32 	%rd36, %r31, 4;
	add.s64 	%rd37, %rd1, %rd36;
	ld.global.f32 	%f54, [%rd37];
	fma.rn.f32 	%f55, %f53, %f54, %f67;
	cvt.u64.u32 	%rd38, %r3;
	cvt.u64.u32 	%rd39, %r39;
	add.s64 	%rd40, %rd39, %rd38;
	shl.b64 	%rd41, %rd40, 2;
	add.s64 	%rd42, %rd2, %rd41;
	ld.global.f32 	%f56, [%rd42+4];
	mul.wide.s32 	%rd43, %r18, 4;
	add.s64 	%rd44, %rd37, %rd43;
	ld.global.f32 	%f57, [%rd44];
	fma.rn.f32 	%f67, %f56, %f57, %f55;
	add.s32 	%r39, %r39, 2;
$L__BB0_11:
	and.b32  	%r32, %r19, 1;
	setp.eq.b32 	%p11, %r32, 1;
	not.pred 	%p12, %p11;
	@%p12 bra 	$L__BB0_13;
	add.s32 	%r33, %r39, %r3;
	mul.wide.u32 	%rd45, %r33, 4;
	add.s64 	%rd46, %rd2, %rd45;
	ld.global.f32 	%f58, [%rd46];
	mad.lo.s32 	%r34, %r39, %r18, %r2;
	mul.wide.s32 	%rd47, %r34, 4;
	add.s64 	%rd48, %rd1, %rd47;
	ld.global.f32 	%f59, [%rd48];
	fma.rn.f32 	%f67, %f58, %f59, %f67;
$L__BB0_13:
	mad.lo.s32 	%r35, %r18, %r1, %r2;
	cvta.to.global.u64 	%rd49, %rd6;
	mul.wide.s32 	%rd50, %r35, 4;
	add.s64 	%rd51, %rd49, %rd50;
	st.global.f32 	[%rd51], %f67;
$L__BB0_14:
	ret;

}


// ===== COMPILED SASS (sm_100) =====

	.target	sm_100

	.elftype	@"ET_EXEC"


//--------------------- .note.nv.tkinfo           --------------------------
	.section	.note.nv.tkinfo,"",@"SHT_NOTE"
	.sectionflags	@"SHF_NOTE_NV_TKINFO"
	.tkinfo
        /*0018*/ 	.word	0x00000002
        /*0030*/ 	.string	""
        /*0030*/ 	.string	"ptxas"
        /*0030*/ 	.string	"Cuda compilation tools, release 13.0, V13.0.88"
        /*0030*/ 	.string	"Build cuda_13.0.r13.0/compiler.36424714_0"
        /*0030*/ 	.string	"-arch sm_100 -m 64 "



//--------------------- .note.nv.cuinfo           --------------------------
	.section	.note.nv.cuinfo,"",@"SHT_NOTE"
	.sectionflags	@"SHF_NOTE_NV_CUINFO"
        /*0018*/ 	.short	0x0002
        /*001a*/ 	.short	0x0064
        /*001c*/ 	.short	0x0082
	.zero		2


//--------------------- .nv.info                  --------------------------
	.section	.nv.info,"",@"SHT_CUDA_INFO"
	.align	4


	//----- nvinfo : EIATTR_REGCOUNT
	.align		4
        /*0000*/ 	.byte	0x04, 0x2f
        /*0002*/ 	.short	(.L_1 - .L_0)
	.align		4
.L_0:
        /*0004*/ 	.word	index@(_Z11sgemmKernelPfS_S_iii)
        /*0008*/ 	.word	0x00000020


	//----- nvinfo : EIATTR_FRAME_SIZE
	.align		4
.L_1:
        /*000c*/ 	.byte	0x04, 0x11
        /*000e*/ 	.short	(.L_3 - .L_2)
	.align		4
.L_2:
        /*0010*/ 	.word	index@(_Z11sgemmKernelPfS_S_iii)
        /*0014*/ 	.word	0x00000000


	//----- nvinfo : EIATTR_MIN_STACK_SIZE
	.align		4
.L_3:
        /*0018*/ 	.byte	0x04, 0x12
        /*001a*/ 	.short	(.L_5 - .L_4)
	.align		4
.L_4:
        /*001c*/ 	.word	index@(_Z11sgemmKernelPfS_S_iii)
        /*0020*/ 	.word	0x00000000
.L_5:


//--------------------- .nv.compat                --------------------------
	.section	.nv.compat,"",@"SHT_CUDA_COMPAT_INFO"
	.align	4
        /*0000*/ 	.byte	0x02, 0x09, 0x00, 0x00, 0x02, 0x02, 0x01, 0x00, 0x02, 0x05, 0x05, 0x00, 0x03, 0x07, 0x01, 0x01
        /*0010*/ 	.byte	0x02, 0x03, 0x00, 0x00, 0x02, 0x06, 0x01, 0x00, 0x04, 0x0b, 0x08, 0x00, 0x09, 0x00, 0x00, 0x00
        /*0020*/ 	.byte	0x00, 0x00, 0x00, 0x00


//--------------------- .nv.info._Z11sgemmKernelPfS_S_iii --------------------------
	.section	.nv.info._Z11sgemmKernelPfS_S_iii,"",@"SHT_CUDA_INFO"
	.sectionflags	@""
	.align	4


	//----- nvinfo : EIATTR_CUDA_API_VERSION
	.align		4
        /*0000*/ 	.byte	0x04, 0x37
        /*0002*/ 	.short	(.L_7 - .L_6)
.L_6:
        /*0004*/ 	.word	0x00000082


	//----- nvinfo : EIATTR_KPARAM_INFO
	.align		4
.L_7:
        /*0008*/ 	.byte	0x04, 0x17
        /*000a*/ 	.short	(.L_9 - .L_8)
.L_8:
        /*000c*/ 	.word	0x00000000
        /*0010*/ 	.short	0x0005
        /*0012*/ 	.short	0x0020
        /*0014*/ 	.byte	0x00, 0xf0, 0x11, 0x00


	//----- nvinfo : EIATTR_KPARAM_INFO
	.align		4
.L_9:
        /*0018*/ 	.byte	0x04, 0x17
        /*001a*/ 	.short	(.L_11 - .L_10)
.L_10:
        /*001c*/ 	.word	0x00000000
        /*0020*/ 	.short	0x0004
        /*0022*/ 	.short	0x001c
        /*0024*/ 	.byte	0x00, 0xf0, 0x11, 0x00


	//----- nvinfo : EIATTR_KPARAM_INFO
	.align		4
.L_11:
        /*0028*/ 	.byte	0x04, 0x17
        /*002a*/ 	.short	(.L_13 - .L_12)
.L_12:
        /*002c*/ 	.word	0x00000000
        /*0030*/ 	.short	0x0003
        /*0032*/ 	.short	0x0018
        /*0034*/ 	.byte	0x00, 0xf0, 0x11, 0x00


	//----- nvinfo : EIATTR_KPARAM_INFO
	.align		4
.L_13:
        /*0038*/ 	.byte	0x04, 0x17
        /*003a*/ 	.short	(.L_15 - .L_14)
.L_14:
        /*003c*/ 	.word	0x00000000
        /*0040*/ 	.short	0x0002
        /*0042*/ 	.short	0x0010
        /*0044*/ 	.byte	0x00, 0xf5, 0x21, 0x00


	//----- nvinfo : EIATTR_KPARAM_INFO
	.align		4
.L_15:
        /*0048*/ 	.byte	0x04, 0x17
        /*004a*/ 	.short	(.L_17 - .L_16)
.L_16:
        /*004c*/ 	.word	0x00000000
        /*0050*/ 	.short	0x0001
        /*0052*/ 	.short	0x0008
        /*0054*/ 	.byte	0x00, 0xf5, 0x21, 0x00


	//----- nvinfo : EIATTR_KPARAM_INFO
	.align		4
.L_17:
        /*0058*/ 	.byte	0x04, 0x17
        /*005a*/ 	.short	(.L_19 - .L_18)
.L_18:
        /*005c*/ 	.word	0x00000000
        /*0060*/ 	.short	0x0000
        /*0062*/ 	.short	0x0000
        /*0064*/ 	.byte	0x00, 0xf5, 0x21, 0x00


	//----- nvinfo : EIATTR_SPARSE_MMA_MASK
	.align		4
.L_19:
        /*0068*/ 	.byte	0x03, 0x50
        /*006a*/ 	.short	0x0000


	//----- nvinfo : EIATTR_MAXREG_COUNT
	.align		4
        /*006c*/ 	.byte	0x03, 0x1b
        /*006e*/ 	.short	0x00ff


	//----- nvinfo : EIATTR_MERCURY_ISA_VERSION
	.align		4
        /*0070*/ 	.byte	0x03, 0x5f
        /*0072*/ 	.short	0x0101


	//----- nvinfo : EIATTR_VRC_CTA_INIT_COUNT
	.align		4
        /*0074*/ 	.byte	0x02, 0x4a
	.zero		1
	.zero		1


	//----- nvinfo : EIATTR_EXIT_INSTR_OFFSETS
	.align		4
        /*0078*/ 	.byte	0x04, 0x1c
        /*007a*/ 	.short	(.L_21 - .L_20)


	//   ....[0]....
.L_20:
        /*007c*/ 	.word	0x000000c0


	//   ....[1]....
        /*0080*/ 	.word	0x000008e0


	//----- nvinfo : EIATTR_CBANK_PARAM_SIZE
	.align		4
.L_21:
        /*0084*/ 	.byte	0x03, 0x19
        /*0086*/ 	.short	0x0024


	//----- nvinfo : EIATTR_PARAM_CBANK
	.align		4
        /*0088*/ 	.byte	0x04, 0x0a
        /*008a*/ 	.short	(.L_23 - .L_22)
	.align		4
.L_22:
        /*008c*/ 	.word	index@(.nv.constant0._Z11sgemmKernelPfS_S_iii)
        /*0090*/ 	.short	0x0380
        /*0092*/ 	.short	0x0024


	//----- nvinfo : EIATTR_SW_WAR
	.align		4
.L_23:
        /*0094*/ 	.byte	0x04, 0x36
        /*0096*/ 	.short	(.L_25 - .L_24)
.L_24:
        /*0098*/ 	.word	0x00000008
.L_25:


//--------------------- .nv.callgraph             --------------------------
	.section	.nv.callgraph,"",@"SHT_CUDA_CALLGRAPH"
	.align	4
	.sectionentsize	8
	.align		4
        /*0000*/ 	.word	0x00000000
	.align		4
        /*0004*/ 	.word	0xffffffff
	.align		4
        /*0008*/ 	.word	0x00000000
	.align		4
        /*000c*/ 	.word	0xfffffffe
	.align		4
        /*0010*/ 	.word	0x00000000
	.align		4
        /*0014*/ 	.word	0xfffffffd
	.align		4
        /*0018*/ 	.word	0x00000000
	.align		4
        /*001c*/ 	.word	0xfffffffc


//--------------------- .text._Z11sgemmKernelPfS_S_iii --------------------------
	.section	.text._Z11sgemmKernelPfS_S_iii,"ax",@progbits
	.align	128
        .global         _Z11sgemmKernelPfS_S_iii
        .type           _Z11sgemmKernelPfS_S_iii,@function
        .size           _Z11sgemmKernelPfS_S_iii,(.L_x_5 - _Z11sgemmKernelPfS_S_iii)
        .other          _Z11sgemmKernelPfS_S_iii,@"STO_CUDA_ENTRY STV_DEFAULT"
_Z11sgemmKernelPfS_S_iii:
.text._Z11sgemmKernelPfS_S_iii:
[----:B------:R-:W-:Y:S01]  /*0000*/  LDC R1, c[0x0][0x37c] ;  /* 0x0000df00ff017b82 */ /* 0x000fe20000000800 */
[----:B------:R-:W0:Y:S07]  /*0010*/  S2R R5, SR_TID.X ;  /* 0x0000000000057919 */ /* 0x000e2e0000002100 */
[----:B------:R-:W1:Y:S01]  /*0020*/  LDC R19, c[0x0][0x364] ;  /* 0x0000d900ff137b82 */ /* 0x000e620000000800 */
[----:B------:R-:W1:Y:S07]  /*0030*/  S2R R4, SR_TID.Y ;  /* 0x0000000000047919 */ /* 0x000e6e0000002200 */
[----:B------:R-:W0:Y:S08]  /*0040*/  S2UR UR5, SR_CTAID.X ;  /* 0x00000000000579c3 */ /* 0x000e300000002500 */
[----:B------:R-:W0:Y:S08]  /*0050*/  LDC R0, c[0x0][0x360] ;  /* 0x0000d800ff007b82 */ /* 0x000e300000000800 */
[----:B------:R-:W1:Y:S08]  /*0060*/  S2UR UR4, SR_CTAID.Y ;  /* 0x00000000000479c3 */ /* 0x000e700000002600 */
[----:B------:R-:W2:Y:S01]  /*0070*/  LDC.64 R2, c[0x0][0x398] ;  /* 0x0000e600ff027b82 */ /* 0x000ea20000000a00 */
[----:B0-----:R-:W-:-:S02]  /*0080*/  IMAD R0, R0, UR5, R5 ;  /* 0x0000000500007c24 */ /* 0x001fc4000f8e0205 */
[----:B-1----:R-:W-:-:S03]  /*0090*/  IMAD R19, R19, UR4, R4 ;  /* 0x0000000413137c24 */ /* 0x002fc6000f8e0204 */
[----:B--2---:R-:W-:-:S04]  /*00a0*/  ISETP.GE.AND P0, PT, R0, R3, PT ;  /* 0x000000030000720c */ /* 0x004fc80003f06270 */
[----:B------:R-:W-:-:S13]  /*00b0*/  ISETP.GE.OR P0, PT, R19, R2, P0 ;  /* 0x000000021300720c */ /* 0x000fda0000706670 */
[----:B------:R-:W-:Y:S05]  /*00c0*/  @P0 EXIT ;  /* 0x000000000000094d */ /* 0x000fea0003800000 */
[----:B------:R-:W0:Y:S01]  /*00d0*/  LDC R2, c[0x0][0x3a0] ;  /* 0x0000e800ff027b82 */ /* 0x000e220000000800 */
[----:B------:R-:W1:Y:S01]  /*00e0*/  LDCU.64 UR4, c[0x0][0x358] ;  /* 0x00006b00ff0477ac */ /* 0x000e620008000a00 */
[----:B------:R-:W-:Y:S01]  /*00f0*/  HFMA2 R24, -RZ, RZ, 0, 0 ;  /* 0x00000000ff187431 */ /* 0x000fe200000001ff */
[----:B0-----:R-:W-:-:S13]  /*0100*/  ISETP.GE.AND P0, PT, R2, 0x1, PT ;  /* 0x000000010200780c */ /* 0x001fda0003f06270 */
[----:B-1----:R-:W-:Y:S05]  /*0110*/  @!P0 BRA `(.L_x_0) ;  /* 0x0000000400e08947 */ /* 0x002fea0003800000 */
[C---:B------:R-:W-:Y:S01]  /*0120*/  ISETP.GE.U32.AND P1, PT, R2.reuse, 0x8, PT ;  /* 0x000000080200780c */ /* 0x040fe20003f26070 */
[----:B------:R-:W-:Y:S01]  /*0130*/  IMAD R20, R19, R2, RZ ;  /* 0x0000000213147224 */ /* 0x000fe200078e02ff */
[----:B------:R-:W-:Y:S02]  /*0140*/  LOP3.LUT R27, R2, 0x7, RZ, 0xc0, !PT ;  /* 0x00000007021b7812 */ /* 0x000fe400078ec0ff */
[----:B------:R-:W-:Y:S02]  /*0150*/  MOV R24, RZ ;  /* 0x000000ff00187202 */ /* 0x000fe40000000f00 */
[----:B------:R-:W-:Y:S02]  /*0160*/  ISETP.NE.AND P0, PT, R27, RZ, PT ;  /* 0x000000ff1b00720c */ /* 0x000fe40003f05270 */
[----:B------:R-:W-:-:S05]  /*0170*/  MOV R21, RZ ;  /* 0x000000ff00157202 */ /* 0x000fca0000000f00 */
[----:B------:R-:W-:Y:S06]  /*0180*/  @!P1 BRA `(.L_x_1) ;  /* 0x0000000000c49947 */ /* 0x000fec0003800000 */
[----:B------:R-:W0:Y:S01]  /*0190*/  LDC.64 R4, c[0x0][0x380] ;  /* 0x0000e000ff047b82 */ /* 0x000e220000000a00 */
[----:B------:R-:W-:Y:S02]  /*01a0*/  LOP3.LUT R21, R2, 0x7ffffff8, RZ, 0xc0, !PT ;  /* 0x7ffffff802157812 */ /* 0x000fe400078ec0ff */
[----:B------:R-:W-:Y:S02]  /*01b0*/  MOV R24, RZ ;  /* 0x000000ff00187202 */ /* 0x000fe40000000f00 */
[----:B------:R-:W-:Y:S02]  /*01c0*/  MOV R18, R0 ;  /* 0x0000000000127202 */ /* 0x000fe40000000f00 */
[----:B------:R-:W-:Y:S01]  /*01d0*/  IADD3 R22, PT, PT, -R21, RZ, RZ ;  /* 0x000000ff15167210 */ /* 0x000fe20007ffe1ff */
[----:B0-----:R-:W-:-:S03]  /*01e0*/  IMAD.WIDE.U32 R4, R20, 0x4, R4 ;  /* 0x0000000414047825 */ /* 0x001fc600078e0004 */
[----:B------:R-:W-:-:S04]  /*01f0*/  IADD3 R6, P1, PT, R4, 0x10, RZ ;  /* 0x0000001004067810 */ /* 0x000fc80007f3e0ff */
[----:B------:R-:W-:-:S09]  /*0200*/  IADD3.X R7, PT, PT, RZ, R5, RZ, P1, !PT ;  /* 0x00000005ff077210 */ /* 0x000fd20000ffe4ff */
.L_x_2:
[----:B------:R-:W0:Y:S01]  /*0210*/  LDC.64 R16, c[0x0][0x388] ;  /* 0x0000e200ff107b82 */ /* 0x000e220000000a00 */
[----:B------:R-:W-:Y:S02]  /*0220*/  MOV R4, R6 ;  /* 0x0000000600047202 */ /* 0x000fe40000000f00 */
[----:B------:R-:W-:-:S05]  /*0230*/  MOV R5, R7 ;  /* 0x0000000700057202 */ /* 0x000fca0000000f00 */
[----:B------:R-:W2:Y:S04]  /*0240*/  LDG.E R25, desc[UR4][R4.64+-0x10] ;  /* 0xfffff00404197981 */ /* 0x000ea8000c1e1900 */
[----:B------:R-:W3:Y:S04]  /*0250*/  LDG.E R23, desc[UR4][R4.64+-0xc] ;  /* 0xfffff40404177981 */ /* 0x000ee8000c1e1900 */
[----:B------:R-:W4:Y:S04]  /*0260*/  LDG.E R29, desc[UR4][R4.64+-0x8] ;  /* 0xfffff804041d7981 */ /* 0x000f28000c1e1900 */
[----:B------:R-:W5:Y:S01]  /*0270*/  LDG.E R28, desc[UR4][R4.64+-0x4] ;  /* 0xfffffc04041c7981 */ /* 0x000f62000c1e1900 */
[----:B0-----:R-:W-:-:S05]  /*0280*/  IMAD.WIDE R16, R18, 0x4, R16 ;  /* 0x0000000412107825 */ /* 0x001fca00078e0210 */
[----:B------:R0:W2:Y:S01]  /*0290*/  LDG.E R26, desc[UR4][R16.64] ;  /* 0x00000004101a7981 */ /* 0x0000a2000c1e1900 */
[----:B------:R-:W-:-:S04]  /*02a0*/  IMAD.WIDE R14, R3, 0x4, R16 ;  /* 0x00000004030e7825 */ /* 0x000fc800078e0210 */
[C---:B------:R-:W-:Y:S02]  /*02b0*/  IMAD.WIDE R6, R3.reuse, 0x4, R14 ;  /* 0x0000000403067825 */ /* 0x040fe400078e020e */
[----:B------:R-:W3:Y:S02]  /*02c0*/  LDG.E R14, desc[UR4][R14.64] ;  /* 0x000000040e0e7981 */ /* 0x000ee4000c1e1900 */
[C---:B------:R-:W-:Y:S02]  /*02d0*/  IMAD.WIDE R10, R3.reuse, 0x4, R6 ;  /* 0x00000004030a7825 */ /* 0x040fe400078e0206 */
[----:B------:R-:W4:Y:S02]  /*02e0*/  LDG.E R6, desc[UR4][R6.64] ;  /* 0x0000000406067981 */ /* 0x000f24000c1e1900 */
[C---:B------:R-:W-:Y:S02]  /*02f0*/  IMAD.WIDE R8, R3.reuse, 0x4, R10 ;  /* 0x0000000403087825 */ /* 0x040fe400078e020a */
[----:B------:R-:W5:Y:S02]  /*0300*/  LDG.E R10, desc[UR4][R10.64] ;  /* 0x000000040a0a7981 */ /* 0x000f64000c1e1900 */
[----:B------:R-:W-:-:S02]  /*0310*/  IMAD.WIDE R12, R3, 0x4, R8 ;  /* 0x00000004030c7825 */ /* 0x000fc400078e0208 */
[----:B------:R-:W5:Y:S04]  /*0320*/  LDG.E R7, desc[UR4][R4.64] ;  /* 0x0000000404077981 */ /* 0x000f68000c1e1900 */
[----:B------:R-:W5:Y:S01]  /*0330*/  LDG.E R8, desc[UR4][R8.64] ;  /* 0x0000000408087981 */ /* 0x000f62000c1e1900 */
[----:B0-----:R-:W-:-:S03]  /*0340*/  IMAD.WIDE R16, R3, 0x4, R12 ;  /* 0x0000000403107825 */ /* 0x001fc600078e020c */
[----:B------:R-:W5:Y:S04]  /*0350*/  LDG.E R12, desc[UR4][R12.64] ;  /* 0x000000040c0c7981 */ /* 0x000f68000c1e1900 */
[----:B------:R-:W5:Y:S04]  /*0360*/  LDG.E R15, desc[UR4][R16.64] ;  /* 0x00000004100f7981 */ /* 0x000f68000c1e1900 */
[----:B------:R-:W5:Y:S04]  /*0370*/  LDG.E R9, desc[UR4][R4.64+0x4] ;  /* 0x0000040404097981 */ /* 0x000f68000c1e1900 */
[----:B------:R-:W5:Y:S01]  /*0380*/  LDG.E R11, desc[UR4][R4.64+0xc] ;  /* 0x00000c04040b7981 */ /* 0x000f62000c1e1900 */
[----:B--2---:R-:W-:Y:S01]  /*0390*/  FFMA R26, R25, R26, R24 ;  /* 0x0000001a191a7223 */ /* 0x004fe20000000018 */
[----:B------:R-:W-:-:S02]  /*03a0*/  IMAD.WIDE R24, R3, 0x4, R16 ;  /* 0x0000000403187825 */ /* 0x000fc400078e0210 */
[----:B------:R-:W2:Y:S04]  /*03b0*/  LDG.E R16, desc[UR4][R4.64+0x8] ;  /* 0x0000080404107981 */ /* 0x000ea8000c1e1900 */
[----:B------:R-:W2:Y:S01]  /*03c0*/  LDG.E R24, desc[UR4][R24.64] ;  /* 0x0000000418187981 */ /* 0x000ea2000c1e1900 */
[----:B---3--:R-:W-:Y:S01]  /*03d0*/  FFMA R14, R23, R14, R26 ;  /* 0x0000000e170e7223 */ /* 0x008fe2000000001a */
[----:B------:R-:W-:-:S03]  /*03e0*/  IADD3 R22, PT, PT, R22, 0x8, RZ ;  /* 0x0000000816167810 */ /* 0x000fc60007ffe0ff */
[----:B----4-:R-:W-:Y:S01]  /*03f0*/  FFMA R29, R29, R6, R14 ;  /* 0x000000061d1d7223 */ /* 0x010fe2000000000e */
[----:B------:R-:W-:-:S03]  /*0400*/  ISETP.NE.AND P1, PT, R22, RZ, PT ;  /* 0x000000ff1600720c */ /* 0x000fc60003f25270 */
[----:B-----5:R-:W-:Y:S01]  /*0410*/  FFMA R10, R28, R10, R29 ;  /* 0x0000000a1c0a7223 */ /* 0x020fe2000000001d */
[----:B------:R-:W-:-:S03]  /*0420*/  IADD3 R6, P2, PT, R4, 0x20, RZ ;  /* 0x0000002004067810 */ /* 0x000fc60007f5e0ff */
[----:B------:R-:W-:Y:S01]  /*0430*/  FFMA R8, R7, R8, R10 ;  /* 0x0000000807087223 */ /* 0x000fe2000000000a */
[----:B------:R-:W-:Y:S02]  /*0440*/  IADD3.X R7, PT, PT, RZ, R5, RZ, P2, !PT ;  /* 0x00000005ff077210 */ /* 0x000fe400017fe4ff */
[----:B------:R-:W-:Y:S01]  /*0450*/  LEA R18, R3, R18, 0x3 ;  /* 0x0000001203127211 */ /* 0x000fe200078e18ff */
[----:B------:R-:W-:-:S04]  /*0460*/  FFMA R9, R9, R12, R8 ;  /* 0x0000000c09097223 */ /* 0x000fc80000000008 */
[----:B--2---:R-:W-:-:S04]  /*0470*/  FFMA R16, R16, R15, R9 ;  /* 0x0000000f10107223 */ /* 0x004fc80000000009 */
[----:B------:R-:W-:Y:S01]  /*0480*/  FFMA R24, R11, R24, R16 ;  /* 0x000000180b187223 */ /* 0x000fe20000000010 */
[----:B------:R-:W-:Y:S06]  /*0490*/  @P1 BRA `(.L_x_2) ;  /* 0xfffffffc005c1947 */ /* 0x000fec000383ffff */
.L_x_1:
[----:B------:R-:W-:Y:S05]  /*04a0*/  @!P0 BRA `(.L_x_0) ;  /* 0x0000000000fc8947 */ /* 0x000fea0003800000 */
[----:B------:R-:W-:Y:S02]  /*04b0*/  ISETP.GE.U32.AND P1, PT, R27, 0x4, PT ;  /* 0x000000041b00780c */ /* 0x000fe40003f26070 */
[----:B------:R-:W-:-:S04]  /*04c0*/  LOP3.LUT R16, R2, 0x3, RZ, 0xc0, !PT ;  /* 0x0000000302107812 */ /* 0x000fc800078ec0ff */
[----:B------:R-:W-:-:S07]  /*04d0*/  ISETP.NE.AND P0, PT, R16, RZ, PT ;  /* 0x000000ff1000720c */ /* 0x000fce0003f05270 */
[----:B------:R-:W-:Y:S06]  /*04e0*/  @!P1 BRA `(.L_x_3) ;  /* 0x00000000006c9947 */ /* 0x000fec0003800000 */
[----:B------:R-:W0:Y:S01]  /*04f0*/  LDC.64 R6, c[0x0][0x388] ;  /* 0x0000e200ff067b82 */ /* 0x000e220000000a00 */
[----:B------:R-:W1:Y:S01]  /*0500*/  LDCU.64 UR6, c[0x0][0x380] ;  /* 0x00007000ff0677ac */ /* 0x000e620008000a00 */
[----:B------:R-:W-:Y:S01]  /*0510*/  IMAD R9, R21, R3, R0 ;  /* 0x0000000315097224 */ /* 0x000fe200078e0200 */
[CC--:B------:R-:W-:Y:S02]  /*0520*/  IADD3 R5, PT, PT, R20.reuse, R21.reuse, RZ ;  /* 0x0000001514057210 */ /* 0x0c0fe40007ffe0ff */
[----:B------:R-:W-:-:S03]  /*0530*/  IADD3 R10, P1, PT, R20, R21, RZ ;  /* 0x00000015140a7210 */ /* 0x000fc60007f3e0ff */
[----:B------:R-:W2:Y:S01]  /*0540*/  LDC.64 R14, c[0x0][0x380] ;  /* 0x0000e000ff0e7b82 */ /* 0x000ea20000000a00 */
[----:B0-----:R-:W-:-:S04]  /*0550*/  IMAD.WIDE R6, R9, 0x4, R6 ;  /* 0x0000000409067825 */ /* 0x001fc800078e0206 */
[----:B------:R-:W-:Y:S02]  /*0560*/  IMAD.WIDE R8, R3, 0x4, R6 ;  /* 0x0000000403087825 */ /* 0x000fe400078e0206 */
[----:B------:R-:W3:Y:S02]  /*0570*/  LDG.E R6, desc[UR4][R6.64] ;  /* 0x0000000406067981 */ /* 0x000ee4000c1e1900 */
[----:B--2---:R-:W-:Y:S01]  /*0580*/  IMAD.WIDE.U32 R14, R5, 0x4, R14 ;  /* 0x00000004050e7825 */ /* 0x004fe200078e000e */
[----:B------:R-:W-:Y:S02]  /*0590*/  IADD3.X R5, PT, PT, RZ, RZ, RZ, P1, !PT ;  /* 0x000000ffff057210 */ /* 0x000fe40000ffe4ff */
[----:B-1----:R-:W-:-:S03]  /*05a0*/  LEA R4, P1, R10, UR6, 0x2 ;  /* 0x000000060a047c11 */ /* 0x002fc6000f8210ff */
[----:B------:R-:W3:Y:S01]  /*05b0*/  LDG.E R15, desc[UR4][R14.64] ;  /* 0x000000040e0f7981 */ /* 0x000ee2000c1e1900 */
[----:B------:R-:W-:Y:S01]  /*05c0*/  LEA.HI.X R5, R10, UR7, R5, 0x2, P1 ;  /* 0x000000070a057c11 */ /* 0x000fe200088f1405 */
[C---:B------:R-:W-:Y:S02]  /*05d0*/  IMAD.WIDE R10, R3.reuse, 0x4, R8 ;  /* 0x00000004030a7825 */ /* 0x040fe400078e0208 */
[----:B------:R-:W2:Y:S04]  /*05e0*/  LDG.E R8, desc[UR4][R8.64] ;  /* 0x0000000408087981 */ /* 0x000ea8000c1e1900 */
[----:B------:R-:W2:Y:S01]  /*05f0*/  LDG.E R17, desc[UR4][R4.64+0x4] ;  /* 0x0000040404117981 */ /* 0x000ea2000c1e1900 */
[----:B------:R-:W-:-:S03]  /*0600*/  IMAD.WIDE R12, R3, 0x4, R10 ;  /* 0x00000004030c7825 */ /* 0x000fc600078e020a */
[----:B------:R-:W4:Y:S04]  /*0610*/  LDG.E R22, desc[UR4][R10.64] ;  /* 0x000000040a167981 */ /* 0x000f28000c1e1900 */
[----:B------:R-:W4:Y:S04]  /*0620*/  LDG.E R18, desc[UR4][R4.64+0x8] ;  /* 0x0000080404127981 */ /* 0x000f28000c1e1900 */
[----:B------:R-:W5:Y:S04]  /*0630*/  LDG.E R26, desc[UR4][R4.64+0xc] ;  /* 0x00000c04041a7981 */ /* 0x000f68000c1e1900 */
[----:B------:R-:W5:Y:S01]  /*0640*/  LDG.E R12, desc[UR4][R12.64] ;  /* 0x000000040c0c7981 */ /* 0x000f62000c1e1900 */
[----:B------:R-:W-:Y:S01]  /*0650*/  IADD3 R21, PT, PT, R21, 0x4, RZ ;  /* 0x0000000415157810 */ /* 0x000fe20007ffe0ff */
[----:B---3--:R-:W-:-:S04]  /*0660*/  FFMA R24, R15, R6, R24 ;  /* 0x000000060f187223 */ /* 0x008fc80000000018 */
[----:B--2---:R-:W-:-:S04]  /*0670*/  FFMA R17, R17, R8, R24 ;  /* 0x0000000811117223 */ /* 0x004fc80000000018 */
[----:B----4-:R-:W-:-:S04]  /*0680*/  FFMA R17, R18, R22, R17 ;  /* 0x0000001612117223 */ /* 0x010fc80000000011 */
[----:B-----5:R-:W-:-:S07]  /*0690*/  FFMA R24, R26, R12, R17 ;  /* 0x0000000c1a187223 */ /* 0x020fce0000000011 */
.L_x_3:
[----:B------:R-:W-:Y:S05]  /*06a0*/  @!P0 BRA `(.L_x_0) ;  /* 0x00000000007c8947 */ /* 0x000fea0003800000 */
[----:B------:R-:W-:Y:S01]  /*06b0*/  ISETP.NE.AND P1, PT, R16, 0x1, PT ;  /* 0x000000011000780c */ /* 0x000fe20003f25270 */
[----:B------:R-:W0:Y:S01]  /*06c0*/  LDC.64 R12, c[0x0][0x380] ;  /* 0x0000e000ff0c7b82 */ /* 0x000e220000000a00 */
[----:B------:R-:W-:-:S04]  /*06d0*/  LOP3.LUT R2, R2, 0x1, RZ, 0xc0, !PT ;  /* 0x0000000102027812 */ /* 0x000fc800078ec0ff */
[----:B------:R-:W-:-:S03]  /*06e0*/  ISETP.NE.U32.AND P0, PT, R2, 0x1, PT ;  /* 0x000000010200780c */ /* 0x000fc60003f05070 */
[----:B------:R-:W1:Y:S04]  /*06f0*/  LDC.64 R10, c[0x0][0x388] ;  /* 0x0000e200ff0a7b82 */ /* 0x000e680000000a00 */
[CC--:B------:R-:W-:Y:S02]  /*0700*/  @P1 IADD3 R15, PT, PT, R20.reuse, R21.reuse, RZ ;  /* 0x00000015140f1210 */ /* 0x0c0fe40007ffe0ff */
[----:B------:R-:W-:Y:S02]  /*0710*/  @P1 IADD3 R2, P2, PT, R20, R21, RZ ;  /* 0x0000001514021210 */ /* 0x000fe40007f5e0ff */
[----:B------:R-:W2:Y:S02]  /*0720*/  @P1 LDC.64 R4, c[0x0][0x380] ;  /* 0x0000e000ff041b82 */ /* 0x000ea40000000a00 */
[----:B------:R-:W-:-:S06]  /*0730*/  @P1 IADD3.X R14, PT, PT, RZ, RZ, RZ, P2, !PT ;  /* 0x000000ffff0e1210 */ /* 0x000fcc00017fe4ff */
[----:B------:R-:W3:Y:S01]  /*0740*/  LDC.64 R6, c[0x0][0x380] ;  /* 0x0000e000ff067b82 */ /* 0x000ee20000000a00 */
[----:B0-----:R-:W-:-:S04]  /*0750*/  @P1 IMAD.WIDE.U32 R12, R15, 0x4, R12 ;  /* 0x000000040f0c1825 */ /* 0x001fc800078e000c */
[C---:B------:R-:W-:Y:S01]  /*0760*/  @P1 IMAD R15, R21.reuse, R3, R0 ;  /* 0x00000003150f1224 */ /* 0x040fe200078e0200 */
[----:B------:R-:W-:Y:S01]  /*0770*/  @P1 IADD3 R21, PT, PT, R21, 0x2, RZ ;  /* 0x0000000215151810 */ /* 0x000fe20007ffe0ff */
[----:B------:R-:W4:Y:S01]  /*0780*/  @P1 LDG.E R13, desc[UR4][R12.64] ;  /* 0x000000040c0d1981 */ /* 0x000f22000c1e1900 */
[----:B------:R-:W0:Y:S01]  /*0790*/  LDC.64 R8, c[0x0][0x388] ;  /* 0x0000e200ff087b82 */ /* 0x000e220000000a00 */
[----:B-1----:R-:W-:Y:S01]  /*07a0*/  @P1 IMAD.WIDE R10, R15, 0x4, R10 ;  /* 0x000000040f0a1825 */ /* 0x002fe200078e020a */
[----:B------:R-:W-:Y:S02]  /*07b0*/  @!P0 IADD3 R17, PT, PT, R20, R21, RZ ;  /* 0x0000001514118210 */ /* 0x000fe40007ffe0ff */
[----:B--2---:R-:W-:Y:S01]  /*07c0*/  @P1 LEA R4, P2, R2, R4, 0x2 ;  /* 0x0000000402041211 */ /* 0x004fe200078410ff */
[----:B------:R-:W-:-:S03]  /*07d0*/  @!P0 IMAD R21, R21, R3, R0 ;  /* 0x0000000315158224 */ /* 0x000fc600078e0200 */
[----:B------:R-:W-:Y:S01]  /*07e0*/  @P1 LEA.HI.X R5, R2, R5, R14, 0x2, P2 ;  /* 0x0000000502051211 */ /* 0x000fe200010f140e */
[----:B------:R-:W-:Y:S01]  /*07f0*/  @P1 IMAD.WIDE R14, R3, 0x4, R10 ;  /* 0x00000004030e1825 */ /* 0x000fe200078e020a */
[----:B------:R-:W4:Y:S03]  /*0800*/  @P1 LDG.E R2, desc[UR4][R10.64] ;  /* 0x000000040a021981 */ /* 0x000f26000c1e1900 */
[----:B---3--:R-:W-:Y:S01]  /*0810*/  @!P0 IMAD.WIDE.U32 R6, R17, 0x4, R6 ;  /* 0x0000000411068825 */ /* 0x008fe200078e0006 */
[----:B------:R-:W2:Y:S04]  /*0820*/  @P1 LDG.E R5, desc[UR4][R4.64+0x4] ;  /* 0x0000040404051981 */ /* 0x000ea8000c1e1900 */
[----:B------:R-:W2:Y:S01]  /*0830*/  @P1 LDG.E R14, desc[UR4][R14.64] ;  /* 0x000000040e0e1981 */ /* 0x000ea2000c1e1900 */
[----:B0-----:R-:W-:-:S03]  /*0840*/  @!P0 IMAD.WIDE R8, R21, 0x4, R8 ;  /* 0x0000000415088825 */ /* 0x001fc600078e0208 */
[----:B------:R-:W3:Y:S04]  /*0850*/  @!P0 LDG.E R7, desc[UR4][R6.64] ;  /* 0x0000000406078981 */ /* 0x000ee8000c1e1900 */
[----:B------:R-:W3:Y:S01]  /*0860*/  @!P0 LDG.E R8, desc[UR4][R8.64] ;  /* 0x0000000408088981 */ /* 0x000ee2000c1e1900 */
[----:B----4-:R-:W-:-:S04]  /*0870*/  @P1 FFMA R2, R13, R2, R24 ;  /* 0x000000020d021223 */ /* 0x010fc80000000018 */
[----:B--2---:R-:W-:-:S04]  /*0880*/  @P1 FFMA R24, R5, R14, R2 ;  /* 0x0000000e05181223 */ /* 0x004fc80000000002 */
[----:B---3--:R-:W-:-:S07]  /*0890*/  @!P0 FFMA R24, R7, R8, R24 ;  /* 0x0000000807188223 */ /* 0x008fce0000000018 */
.L_x_0:
[----:B------:R-:W0:Y:S01]  /*08a0*/  LDC.64 R4, c[0x0][0x390] ;  /* 0x0000e400ff047b82 */ /* 0x000e220000000a00 */
[----:B------:R-:W-:-:S04]  /*08b0*/  IMAD R3, R19, R3, R0 ;  /* 0x0000000313037224 */ /* 0x000fc800078e0200 */
[----:B0-----:R-:W-:-:S05]  /*08c0*/  IMAD.WIDE R2, R3, 0x4, R4 ;  /* 0x0000000403027825 */ /* 0x001fca00078e0204 */
[----:B------:R-:W-:Y:S01]  /*08d0*/  STG.E desc[UR4][R2.64], R24 ;  /* 0x0000001802007986 */ /* 0x000fe2000c101904 */
[----:B------:R-:W-:Y:S05]  /*08e0*/  EXIT ;  /* 0x000000000000794d */ /* 0x000fea0003800000 */
.L_x_4:
[----:B------:R-:W-:-:S00]  /*08f0*/  BRA `(.L_x_4) ;  /* 0xfffffffc00fc7947 */ /* 0x000fc0000383ffff */
[----:B------:R-:W-:-:S00]  /*0900*/  NOP ;  /* 0x0000000000007918 */ /* 0x000fc00000000000 */
[----:B------:R-:W-:-:S00]  /*0910*/  NOP ;  /* 0x0000000000007918 */ /* 0x000fc00000000000 */
[----:B------:R-:W-:-:S00]  /*0920*/  NOP ;  /* 0x0000000000007918 */ /* 0x000fc00000000000 */
[----:B------:R-:W-:-:S00]  /*0930*/  NOP ;  /* 0x0000000000007918 */ /* 0x000fc00000000000 */
[----:B------:R-:W-:-:S00]  /*0940*/  NOP ;  /* 0x0000000000007918 */ /* 0x000fc00000000000 */
[----:B------:R-:W-:-:S00]  /*0950*/  NOP ;  /* 0x0000000000007918 */ /* 0x000fc00000000000 */
[----:B------:R-:W-:-:S00]  /*0960*/  NOP ;  /* 0x0000000000007918 */ /* 0x000fc00000000000 */
[----:B------:R-:W-:-:S00]  /*0970*/  NOP ;  /* 0x0000000000007918 */ /* 0x000fc00000000000 */
.L_x_5:


//--------------------- .nv.shared.reserved.0     --------------------------
	.section	.nv.shared.reserved.0,"aw",@nobits
	.weak		__nv_reservedSMEM_offset_0_alias
	.size		__nv_reservedSMEM_offset_0_alias, 0, 64
	.other		__nv_reservedSMEM_offset_0_alias,@"STO_CUDA_RESERVED_SHARED STV_DEFAULT"
__nv_reservedSMEM_offset_0_alias:
	.zero		0
	.zero		64


//--------------------- .nv.constant0._Z11sgemmKernelPfS_S_iii --------------------------
	.section	.nv.constant0._Z11sgemmKernelPfS_S_iii,"a",@progbits
	.sectionflags	@""
	.align	4
.nv.constant0._Z11sgemmKernelPfS_S_iii:
	.zero		932


//--------------------- SYMBOLS --------------------------

	.type		.nv.reservedSmem.offset0,@object
	.size		.nv.reservedSmem.offset0,0x4
